	.headerflags	@"EF_CUDA_TEXMODE_UNIFIED EF_CUDA_64BIT_ADDRESS EF_CUDA_ACCELERATORS EF_CUDA_SM90 EF_CUDA_VIRTUAL_SM(EF_CUDA_SM90)"
	.elftype	@"ET_EXEC"


//--------------------- .nv.info                  --------------------------
	.section	.nv.info,"",@"SHT_CUDA_INFO"
	.align	4


	//----- nvinfo : EIATTR_REGCOUNT
	.align		4
        /*0000*/ 	.byte	0x04, 0x2f
        /*0002*/ 	.short	(.L_1 - .L_0)
	.align		4
.L_0:
        /*0004*/ 	.word	index@(triton_poi_fused_cat_4)
        /*0008*/ 	.word	0x00000018


	//----- nvinfo : EIATTR_MIN_STACK_SIZE
	.align		4
.L_1:
        /*000c*/ 	.byte	0x04, 0x12
        /*000e*/ 	.short	(.L_3 - .L_2)
	.align		4
.L_2:
        /*0010*/ 	.word	index@(triton_poi_fused_cat_4)
        /*0014*/ 	.word	0x00000000


	//----- nvinfo : EIATTR_FRAME_SIZE
	.align		4
.L_3:
        /*0018*/ 	.byte	0x04, 0x11
        /*001a*/ 	.short	(.L_5 - .L_4)
	.align		4
.L_4:
        /*001c*/ 	.word	index@(triton_poi_fused_cat_4)
        /*0020*/ 	.word	0x00000000


	//----- nvinfo : EIATTR_MIN_STACK_SIZE
	.align		4
.L_5:
        /*0024*/ 	.byte	0x04, 0x12
        /*0026*/ 	.short	(.L_7 - .L_6)
	.align		4
.L_6:
        /*0028*/ 	.word	index@(triton_poi_fused_cat_4)
        /*002c*/ 	.word	0x00000000
.L_7:


//--------------------- .nv.info.triton_poi_fused_cat_4 --------------------------
	.section	.nv.info.triton_poi_fused_cat_4,"",@"SHT_CUDA_INFO"
	.sectionflags	@""
	.align	4


	//----- nvinfo : EIATTR_CUDA_API_VERSION
	.align		4
        /*0000*/ 	.byte	0x04, 0x37
        /*0002*/ 	.short	(.L_9 - .L_8)
.L_8:
        /*0004*/ 	.word	0x0000007c


	//----- nvinfo : EIATTR_KPARAM_INFO
	.align		4
.L_9:
        /*0008*/ 	.byte	0x04, 0x17
        /*000a*/ 	.short	(.L_11 - .L_10)
.L_10:
        /*000c*/ 	.word	0x00000000
        /*0010*/ 	.short	0x0003
        /*0012*/ 	.short	0x0018
        /*0014*/ 	.byte	0x00, 0xf0, 0x11, 0x00


	//----- nvinfo : EIATTR_KPARAM_INFO
	.align		4
.L_11:
        /*0018*/ 	.byte	0x04, 0x17
        /*001a*/ 	.short	(.L_13 - .L_12)
.L_12:
        /*001c*/ 	.word	0x00000000
        /*0020*/ 	.short	0x0002
        /*0022*/ 	.short	0x0010
        /*0024*/ 	.byte	0x00, 0xf4, 0x21, 0x00


	//----- nvinfo : EIATTR_KPARAM_INFO
	.align		4
.L_13:
        /*0028*/ 	.byte	0x04, 0x17
        /*002a*/ 	.short	(.L_15 - .L_14)
.L_14:
        /*002c*/ 	.word	0x00000000
        /*0030*/ 	.short	0x0001
        /*0032*/ 	.short	0x0008
        /*0034*/ 	.byte	0x00, 0xf4, 0x21, 0x00


	//----- nvinfo : EIATTR_KPARAM_INFO
	.align		4
.L_15:
        /*0038*/ 	.byte	0x04, 0x17
        /*003a*/ 	.short	(.L_17 - .L_16)
.L_16:
        /*003c*/ 	.word	0x00000000
        /*0040*/ 	.short	0x0000
        /*0042*/ 	.short	0x0000
        /*0044*/ 	.byte	0x00, 0xf4, 0x21, 0x00


	//----- nvinfo : EIATTR_SPARSE_MMA_MASK
	.align		4
.L_17:
        /*0048*/ 	.byte	0x03, 0x50
        /*004a*/ 	.short	0x0000


	//----- nvinfo : EIATTR_MAXREG_COUNT
	.align		4
        /*004c*/ 	.byte	0x03, 0x1b
        /*004e*/ 	.short	0x00ff


	//----- nvinfo : EIATTR_EXIT_INSTR_OFFSETS
	.align		4
        /*0050*/ 	.byte	0x04, 0x1c
        /*0052*/ 	.short	(.L_19 - .L_18)


	//   ....[0]....
.L_18:
        /*0054*/ 	.word	0x000003e0


	//   ....[1]....
        /*0058*/ 	.word	0x00000420


	//----- nvinfo : EIATTR_REQNTID
	.align		4
.L_19:
        /*005c*/ 	.byte	0x04, 0x10
        /*005e*/ 	.short	(.L_21 - .L_20)
.L_20:
        /*0060*/ 	.word	0x00000080
        /*0064*/ 	.word	0x00000001
        /*0068*/ 	.word	0x00000001


	//----- nvinfo : EIATTR_CBANK_PARAM_SIZE
	.align		4
.L_21:
        /*006c*/ 	.byte	0x03, 0x19
        /*006e*/ 	.short	0x001c


	//----- nvinfo : EIATTR_PARAM_CBANK
	.align		4
        /*0070*/ 	.byte	0x04, 0x0a
        /*0072*/ 	.short	(.L_23 - .L_22)
	.align		4
.L_22:
        /*0074*/ 	.word	index@(.nv.constant0.triton_poi_fused_cat_4)
        /*0078*/ 	.short	0x0210
        /*007a*/ 	.short	0x001c


	//----- nvinfo : EIATTR_SW_WAR
	.align		4
.L_23:
        /*007c*/ 	.byte	0x04, 0x36
        /*007e*/ 	.short	(.L_25 - .L_24)
.L_24:
        /*0080*/ 	.word	0x00000008
.L_25:


//--------------------- .nv.callgraph             --------------------------
	.section	.nv.callgraph,"",@"SHT_CUDA_CALLGRAPH"
	.align	4
	.sectionentsize	8
	.align		4
        /*0000*/ 	.word	0x00000000
	.align		4
        /*0004*/ 	.word	0xffffffff
	.align		4
        /*0008*/ 	.word	0x00000000
	.align		4
        /*000c*/ 	.word	0xfffffffe
	.align		4
        /*0010*/ 	.word	0x00000000
	.align		4
        /*0014*/ 	.word	0xfffffffd
	.align		4
        /*0018*/ 	.word	0x00000000
	.align		4
        /*001c*/ 	.word	0xfffffffc


//--------------------- .text.triton_poi_fused_cat_4 --------------------------
	.section	.text.triton_poi_fused_cat_4,"ax",@progbits
	.sectionflags	@"SHF_BARRIERS=1"
	.align	128
        .global         triton_poi_fused_cat_4
        .type           triton_poi_fused_cat_4,@function
        .size           triton_poi_fused_cat_4,(.L_x_1 - triton_poi_fused_cat_4)
        .other          triton_poi_fused_cat_4,@"STO_CUDA_ENTRY STV_DEFAULT"
triton_poi_fused_cat_4:
.text.triton_poi_fused_cat_4:
[----:B------:R-:W0:Y:S02]  /*0000*/  LDC R1, c[0x0][0x28] ;  /* 0x00000a00ff017b82 */ /* 0x000e240000000800 */
[----:B------:R-:W1:Y:S01]  /*0010*/  S2R R12, SR_TID.X ;  /* 0x00000000000c7919 */ /* 0x000e620000002100 */
[----:B------:R-:W2:Y:S01]  /*0020*/  LDC.64 R4, c[0x0][0x210] ;  /* 0x00008400ff047b82 */ /* 0x000ea20000000a00 */
[----:B------:R-:W-:Y:S01]  /*0030*/  CS2R R10, SRZ ;  /* 0x00000000000a7805 */ /* 0x000fe2000001ff00 */
[----:B------:R-:W-:Y:S01]  /*0040*/  ULDC.64 UR6, c[0x0][0x208] ;  /* 0x0000820000067ab9 */ /* 0x000fe20000000a00 */
[----:B------:R-:W3:Y:S01]  /*0050*/  S2R R0, SR_CTAID.X ;  /* 0x0000000000007919 */ /* 0x000ee20000002500 */
[----:B-1----:R-:W-:Y:S01]  /*0060*/  IMAD.SHL.U32 R2, R12, 0x2, RZ ;  /* 0x000000020c027824 */ /* 0x002fe200078e00ff */
[----:B---3--:R-:W-:-:S04]  /*0070*/  SHF.R.S32.HI R3, RZ, 0x17, R0 ;  /* 0x00000017ff037819 */ /* 0x008fc80000011400 */
[----:B------:R-:W-:Y:S02]  /*0080*/  LOP3.LUT R7, R2, 0xfe, RZ, 0xc0, !PT ;  /* 0x000000fe02077812 */ /* 0x000fe400078ec0ff */
[----:B------:R-:W-:Y:S02]  /*0090*/  SGXT R3, R3, 0x1 ;  /* 0x000000010303781a */ /* 0x000fe40000000200 */
[----:B------:R-:W-:-:S04]  /*00a0*/  PRMT R2, R7, 0x6540, R0 ;  /* 0x0000654007027816 */ /* 0x000fc80000000000 */
[----:B------:R-:W-:-:S04]  /*00b0*/  LEA.HI R3, R3, R2, RZ, 0x2 ;  /* 0x0000000203037211 */ /* 0x000fc800078f10ff */
[----:B------:R-:W-:Y:S02]  /*00c0*/  SHF.R.S32.HI R6, RZ, 0x2, R3 ;  /* 0x00000002ff067819 */ /* 0x000fe40000011403 */
[----:B------:R-:W-:Y:S02]  /*00d0*/  LOP3.LUT R3, R3, 0xfffffffc, RZ, 0xc0, !PT ;  /* 0xfffffffc03037812 */ /* 0x000fe400078ec0ff */
[----:B------:R-:W-:-:S03]  /*00e0*/  LEA.HI R9, R6, R6, RZ, 0x2 ;  /* 0x0000000606097211 */ /* 0x000fc600078f10ff */
[----:B------:R-:W-:Y:S01]  /*00f0*/  IMAD.IADD R8, R2, 0x1, -R3 ;  /* 0x0000000102087824 */ /* 0x000fe200078e0a03 */
[----:B------:R-:W-:-:S03]  /*0100*/  LOP3.LUT R9, R9, 0xfffffffc, RZ, 0xc0, !PT ;  /* 0xfffffffc09097812 */ /* 0x000fc600078ec0ff */
[----:B------:R-:W-:Y:S02]  /*0110*/  VIADD R3, R8, 0x2 ;  /* 0x0000000208037836 */ /* 0x000fe40000000000 */
[----:B------:R-:W-:-:S03]  /*0120*/  IMAD.IADD R9, R6, 0x1, -R9 ;  /* 0x0000000106097824 */ /* 0x000fc600078e0a09 */
[----:B------:R-:W-:Y:S01]  /*0130*/  ISETP.GE.U32.AND P0, PT, R3, 0x4, PT ;  /* 0x000000040300780c */ /* 0x000fe20003f06070 */
[----:B------:R-:W-:-:S03]  /*0140*/  VIADD R3, R2, 0xfffffffa ;  /* 0xfffffffa02037836 */ /* 0x000fc60000000000 */
[----:B------:R-:W-:Y:S01]  /*0150*/  ISETP.GT.AND P0, PT, R9, 0x1, !P0 ;  /* 0x000000010900780c */ /* 0x000fe20004704270 */
[----:B--2---:R-:W-:-:S03]  /*0160*/  IMAD.WIDE R4, R3, 0x4, R4 ;  /* 0x0000000403047825 */ /* 0x004fc600078e0204 */
[----:B------:R-:W-:-:S13]  /*0170*/  ISETP.LT.AND P0, PT, R2, 0x100, P0 ;  /* 0x000001000200780c */ /* 0x000fda0000701270 */
[----:B------:R-:W2:Y:S01]  /*0180*/  @P0 LDG.E.64 R10, desc[UR6][R4.64] ;  /* 0x00000006040a0981 */ /* 0x000ea2000c1e1b00 */
[----:B------:R-:W-:-:S04]  /*0190*/  ISETP.GT.AND P1, PT, R9, RZ, PT ;  /* 0x000000ff0900720c */ /* 0x000fc80003f24270 */
[----:B------:R-:W-:-:S04]  /*01a0*/  ISETP.GT.AND P1, PT, R8, 0x1, P1 ;  /* 0x000000010800780c */ /* 0x000fc80000f24270 */
[----:B------:R-:W-:Y:S02]  /*01b0*/  ISETP.LT.AND P1, PT, R2, 0x100, P1 ;  /* 0x000001000200780c */ /* 0x000fe40000f21270 */
[----:B------:R-:W-:-:S11]  /*01c0*/  CS2R R2, SRZ ;  /* 0x0000000000027805 */ /* 0x000fd6000001ff00 */
[----:B------:R1:W3:Y:S01]  /*01d0*/  @P1 LDG.E.64 R2, desc[UR6][R4.64] ;  /* 0x0000000604021981 */ /* 0x0002e2000c1e1b00 */
[----:B------:R-:W4:Y:S01]  /*01e0*/  S2UR UR5, SR_CgaCtaId ;  /* 0x00000000000579c3 */ /* 0x000f220000008800 */
[----:B------:R-:W-:Y:S01]  /*01f0*/  UMOV UR4, 0x400 ;  /* 0x0000040000047882 */ /* 0x000fe20000000000 */
[----:B------:R-:W-:-:S04]  /*0200*/  LOP3.LUT R9, R12, 0x7f, RZ, 0xc0, !PT ;  /* 0x0000007f0c097812 */ /* 0x000fc800078ec0ff */
[----:B------:R-:W-:-:S04]  /*0210*/  PRMT R0, R9, 0x6540, R0 ;  /* 0x0000654009007816 */ /* 0x000fc80000000000 */
[----:B-1----:R-:W-:-:S04]  /*0220*/  LOP3.LUT R4, R0, 0x80, RZ, 0xfc, !PT ;  /* 0x0000008000047812 */ /* 0x002fc800078efcff */
[C---:B------:R-:W-:Y:S01]  /*0230*/  ISETP.GE.AND P2, PT, R4.reuse, 0x100, PT ;  /* 0x000001000400780c */ /* 0x040fe20003f46270 */
[----:B------:R-:W-:Y:S01]  /*0240*/  IMAD R13, R4, 0x19, RZ ;  /* 0x00000019040d7824 */ /* 0x000fe200078e02ff */
[----:B----4-:R-:W-:-:S06]  /*0250*/  UPRMT UR4, UR5, 0x654, UR4 ;  /* 0x0000065405047896 */ /* 0x010fcc0008000004 */
[----:B------:R-:W-:Y:S02]  /*0260*/  LEA R12, R7, UR4, 0x2 ;  /* 0x00000004070c7c11 */ /* 0x000fe4000f8e10ff */
[----:B------:R-:W1:Y:S01]  /*0270*/  LDC.64 R6, c[0x0][0x218] ;  /* 0x00008600ff067b82 */ /* 0x000e620000000a00 */
[----:B--2---:R-:W-:Y:S02]  /*0280*/  SEL R18, R10, 0xc61c4000, P0 ;  /* 0xc61c40000a127807 */ /* 0x004fe40000000000 */
[----:B------:R-:W-:Y:S01]  /*0290*/  SEL R19, R11, 0xc61c4000, P0 ;  /* 0xc61c40000b137807 */ /* 0x000fe20000000000 */
[C---:B------:R-:W-:Y:S01]  /*02a0*/  IMAD R11, R0.reuse, 0x19, RZ ;  /* 0x00000019000b7824 */ /* 0x040fe200078e02ff */
[----:B------:R-:W-:Y:S02]  /*02b0*/  LEA R10, R9, UR4, 0x2 ;  /* 0x00000004090a7c11 */ /* 0x000fe4000f8e10ff */
[----:B------:R-:W-:Y:S01]  /*02c0*/  ISETP.GE.AND P0, PT, R0, 0x100, PT ;  /* 0x000001000000780c */ /* 0x000fe20003f06270 */
[----:B------:R-:W-:Y:S01]  /*02d0*/  STS.64 [R12], R18 ;  /* 0x000000120c007388 */ /* 0x000fe20000000a00 */
[--C-:B-1----:R-:W-:Y:S01]  /*02e0*/  IMAD.WIDE R4, R11, 0x4, R6.reuse ;  /* 0x000000040b047825 */ /* 0x102fe200078e0206 */
[----:B------:R-:W1:Y:S08]  /*02f0*/  LDC.64 R8, c[0x0][0x220] ;  /* 0x00008800ff087b82 */ /* 0x000e700000000a00 */
[----:B------:R-:W-:Y:S01]  /*0300*/  BAR.SYNC.DEFER_BLOCKING 0x0 ;  /* 0x0000000000007b1d */ /* 0x000fe20000010000 */
[----:B------:R-:W-:Y:S01]  /*0310*/  IMAD.WIDE R6, R13, 0x4, R6 ;  /* 0x000000040d067825 */ /* 0x000fe200078e0206 */
[----:B---3--:R-:W-:-:S02]  /*0320*/  SEL R20, R2, 0xc61c4000, P1 ;  /* 0xc61c400002147807 */ /* 0x008fc40000800000 */
[----:B------:R-:W-:Y:S01]  /*0330*/  SEL R21, R3, 0xc61c4000, P1 ;  /* 0xc61c400003157807 */ /* 0x000fe20000800000 */
[----:B-1----:R-:W-:Y:S01]  /*0340*/  IMAD.WIDE R2, R11, 0x4, R8 ;  /* 0x000000040b027825 */ /* 0x002fe200078e0208 */
[----:B------:R-:W1:Y:S04]  /*0350*/  LDS R15, [R10] ;  /* 0x000000000a0f7984 */ /* 0x000e680000000800 */
[----:B------:R-:W2:Y:S04]  /*0360*/  LDS R17, [R10+0x200] ;  /* 0x000200000a117984 */ /* 0x000ea80000000800 */
[----:B-1----:R-:W-:Y:S04]  /*0370*/  @!P0 STG.E desc[UR6][R4.64], R15 ;  /* 0x0000000f04008986 */ /* 0x002fe8000c101906 */
[----:B--2---:R-:W-:Y:S01]  /*0380*/  @!P2 STG.E desc[UR6][R6.64], R17 ;  /* 0x000000110600a986 */ /* 0x004fe2000c101906 */
[----:B------:R-:W-:Y:S06]  /*0390*/  BAR.SYNC.DEFER_BLOCKING 0x0 ;  /* 0x0000000000007b1d */ /* 0x000fec0000010000 */
[----:B------:R-:W-:Y:S02]  /*03a0*/  STS.64 [R12], R20 ;  /* 0x000000140c007388 */ /* 0x000fe40000000a00 */
[----:B------:R-:W-:Y:S06]  /*03b0*/  BAR.SYNC.DEFER_BLOCKING 0x0 ;  /* 0x0000000000007b1d */ /* 0x000fec0000010000 */
[----:B------:R-:W1:Y:S04]  /*03c0*/  LDS R19, [R10] ;  /* 0x000000000a137984 */ /* 0x000e680000000800 */
[----:B-1----:R1:W-:Y:S01]  /*03d0*/  @!P0 STG.E desc[UR6][R2.64], R19 ;  /* 0x0000001302008986 */ /* 0x0023e2000c101906 */
[----:B------:R-:W-:Y:S05]  /*03e0*/  @P2 EXIT ;  /* 0x000000000000294d */ /* 0x000fea0003800000 */
[----:B------:R-:W0:Y:S01]  /*03f0*/  LDS R5, [R10+0x200] ;  /* 0x000200000a057984 */ /* 0x000e220000000800 */
[----:B-1----:R-:W-:-:S05]  /*0400*/  IMAD.WIDE R2, R13, 0x4, R8 ;  /* 0x000000040d027825 */ /* 0x002fca00078e0208 */
[----:B0-----:R-:W-:Y:S01]  /*0410*/  STG.E desc[UR6][R2.64], R5 ;  /* 0x0000000502007986 */ /* 0x001fe2000c101906 */
[----:B------:R-:W-:Y:S05]  /*0420*/  EXIT ;  /* 0x000000000000794d */ /* 0x000fea0003800000 */
.L_x_0:
[----:B------:R-:W-:-:S00]  /*0430*/  BRA `(.L_x_0) ;  /* 0xfffffffc00fc7947 */ /* 0x000fc0000383ffff */
[----:B------:R-:W-:-:S00]  /*0440*/  NOP ;  /* 0x0000000000007918 */ /* 0x000fc00000000000 */
        /* <DEDUP_REMOVED lines=11> */
.L_x_1:


//--------------------- .nv.shared.triton_poi_fused_cat_4 --------------------------
	.section	.nv.shared.triton_poi_fused_cat_4,"aw",@nobits
	.sectionflags	@""
	.align	16
	.zero		1024


//--------------------- .nv.constant0.triton_poi_fused_cat_4 --------------------------
	.section	.nv.constant0.triton_poi_fused_cat_4,"a",@progbits
	.sectionflags	@""
	.align	4
.nv.constant0.triton_poi_fused_cat_4:
	.zero		556
